//
// Generated by NVIDIA NVVM Compiler
//
// Compiler Build ID: CL-36424714
// Cuda compilation tools, release 13.0, V13.0.88
// Based on NVVM 20.0.0
//

.version 9.0
.target sm_100
.address_size 64

	// .globl	multiply

.visible .entry multiply(
	.param .u64 multiply_param_0,
	.param .u64 .ptr .align 1 multiply_param_1,
	.param .u64 .ptr .align 1 multiply_param_2,
	.param .u64 .ptr .align 1 multiply_param_3
)
{
	.reg .pred 	%p<2>;
	.reg .b32 	%r<5>;
	.reg .b32 	%f<4>;
	.reg .b64 	%rd<13>;

	ld.param.u64 	%rd5, [multiply_param_0];
	ld.param.u64 	%rd2, [multiply_param_1];
	ld.param.u64 	%rd3, [multiply_param_2];
	ld.param.u64 	%rd4, [multiply_param_3];
	mov.u32 	%r1, %ctaid.x;
	mov.u32 	%r2, %ntid.x;
	mov.u32 	%r3, %tid.x;
	mad.lo.s32 	%r4, %r1, %r2, %r3;
	cvt.s64.s32 	%rd1, %r4;
	setp.le.s64 	%p1, %rd5, %rd1;
	@%p1 bra 	$L__BB0_2;
	cvta.to.global.u64 	%rd6, %rd2;
	cvta.to.global.u64 	%rd7, %rd3;
	cvta.to.global.u64 	%rd8, %rd4;
	shl.b64 	%rd9, %rd1, 2;
	add.s64 	%rd10, %rd6, %rd9;
	ld.global.f32 	%f1, [%rd10];
	add.s64 	%rd11, %rd7, %rd9;
	ld.global.f32 	%f2, [%rd11];
	add.f32 	%f3, %f1, %f2;
	add.s64 	%rd12, %rd8, %rd9;
	st.global.f32 	[%rd12], %f3;
$L__BB0_2:
	ret;

}


// ===== COMPILED SASS (sm_100) =====

	.target	sm_100

	.elftype	@"ET_EXEC"


//--------------------- .note.nv.tkinfo           --------------------------
	.section	.note.nv.tkinfo,"",@"SHT_NOTE"
	.sectionflags	@"SHF_NOTE_NV_TKINFO"
	.tkinfo
        /*0018*/ 	.word	0x00000002
        /*0030*/ 	.string	""
        /*0030*/ 	.string	"ptxas"
        /*0030*/ 	.string	"Cuda compilation tools, release 13.0, V13.0.88"
        /*0030*/ 	.string	"Build cuda_13.0.r13.0/compiler.36424714_0"
        /*0030*/ 	.string	"-arch sm_100 -m 64 "



//--------------------- .note.nv.cuinfo           --------------------------
	.section	.note.nv.cuinfo,"",@"SHT_NOTE"
	.sectionflags	@"SHF_NOTE_NV_CUINFO"
        /*0018*/ 	.short	0x0002
        /*001a*/ 	.short	0x0064
        /*001c*/ 	.short	0x0082
	.zero		2


//--------------------- .nv.info                  --------------------------
	.section	.nv.info,"",@"SHT_CUDA_INFO"
	.align	4


	//----- nvinfo : EIATTR_REGCOUNT
	.align		4
        /*0000*/ 	.byte	0x04, 0x2f
        /*0002*/ 	.short	(.L_1 - .L_0)
	.align		4
.L_0:
        /*0004*/ 	.word	index@(multiply)
        /*0008*/ 	.word	0x0000000c


	//----- nvinfo : EIATTR_FRAME_SIZE
	.align		4
.L_1:
        /*000c*/ 	.byte	0x04, 0x11
        /*000e*/ 	.short	(.L_3 - .L_2)
	.align		4
.L_2:
        /*0010*/ 	.word	index@(multiply)
        /*0014*/ 	.word	0x00000000


	//----- nvinfo : EIATTR_MIN_STACK_SIZE
	.align		4
.L_3:
        /*0018*/ 	.byte	0x04, 0x12
        /*001a*/ 	.short	(.L_5 - .L_4)
	.align		4
.L_4:
        /*001c*/ 	.word	index@(multiply)
        /*0020*/ 	.word	0x00000000
.L_5:


//--------------------- .nv.compat                --------------------------
	.section	.nv.compat,"",@"SHT_CUDA_COMPAT_INFO"
	.align	4
        /*0000*/ 	.byte	0x02, 0x09, 0x00, 0x00, 0x02, 0x02, 0x01, 0x00, 0x02, 0x05, 0x05, 0x00, 0x03, 0x07, 0x01, 0x01
        /*0010*/ 	.byte	0x02, 0x03, 0x00, 0x00, 0x02, 0x06, 0x01, 0x00, 0x04, 0x0b, 0x08, 0x00, 0x09, 0x00, 0x00, 0x00
        /*0020*/ 	.byte	0x00, 0x00, 0x00, 0x00


//--------------------- .nv.info.multiply         --------------------------
	.section	.nv.info.multiply,"",@"SHT_CUDA_INFO"
	.sectionflags	@""
	.align	4


	//----- nvinfo : EIATTR_CUDA_API_VERSION
	.align		4
        /*0000*/ 	.byte	0x04, 0x37
        /*0002*/ 	.short	(.L_7 - .L_6)
.L_6:
        /*0004*/ 	.word	0x00000082


	//----- nvinfo : EIATTR_KPARAM_INFO
	.align		4
.L_7:
        /*0008*/ 	.byte	0x04, 0x17
        /*000a*/ 	.short	(.L_9 - .L_8)
.L_8:
        /*000c*/ 	.word	0x00000000
        /*0010*/ 	.short	0x0003
        /*0012*/ 	.short	0x0018
        /*0014*/ 	.byte	0x00, 0xf5, 0x21, 0x00


	//----- nvinfo : EIATTR_KPARAM_INFO
	.align		4
.L_9:
        /*0018*/ 	.byte	0x04, 0x17
        /*001a*/ 	.short	(.L_11 - .L_10)
.L_10:
        /*001c*/ 	.word	0x00000000
        /*0020*/ 	.short	0x0002
        /*0022*/ 	.short	0x0010
        /*0024*/ 	.byte	0x00, 0xf5, 0x21, 0x00


	//----- nvinfo : EIATTR_KPARAM_INFO
	.align		4
.L_11:
        /*0028*/ 	.byte	0x04, 0x17
        /*002a*/ 	.short	(.L_13 - .L_12)
.L_12:
        /*002c*/ 	.word	0x00000000
        /*0030*/ 	.short	0x0001
        /*0032*/ 	.short	0x0008
        /*0034*/ 	.byte	0x00, 0xf5, 0x21, 0x00


	//----- nvinfo : EIATTR_KPARAM_INFO
	.align		4
.L_13:
        /*0038*/ 	.byte	0x04, 0x17
        /*003a*/ 	.short	(.L_15 - .L_14)
.L_14:
        /*003c*/ 	.word	0x00000000
        /*0040*/ 	.short	0x0000
        /*0042*/ 	.short	0x0000
        /*0044*/ 	.byte	0x00, 0xf0, 0x21, 0x00


	//----- nvinfo : EIATTR_SPARSE_MMA_MASK
	.align		4
.L_15:
        /*0048*/ 	.byte	0x03, 0x50
        /*004a*/ 	.short	0x0000


	//----- nvinfo : EIATTR_MAXREG_COUNT
	.align		4
        /*004c*/ 	.byte	0x03, 0x1b
        /*004e*/ 	.short	0x00ff


	//----- nvinfo : EIATTR_MERCURY_ISA_VERSION
	.align		4
        /*0050*/ 	.byte	0x03, 0x5f
        /*0052*/ 	.short	0x0101


	//----- nvinfo : EIATTR_VRC_CTA_INIT_COUNT
	.align		4
        /*0054*/ 	.byte	0x02, 0x4a
	.zero		1
	.zero		1


	//----- nvinfo : EIATTR_EXIT_INSTR_OFFSETS
	.align		4
        /*0058*/ 	.byte	0x04, 0x1c
        /*005a*/ 	.short	(.L_17 - .L_16)


	//   ....[0]....
.L_16:
        /*005c*/ 	.word	0x00000090


	//   ....[1]....
        /*0060*/ 	.word	0x00000190


	//----- nvinfo : EIATTR_CBANK_PARAM_SIZE
	.align		4
.L_17:
        /*0064*/ 	.byte	0x03, 0x19
        /*0066*/ 	.short	0x0020


	//----- nvinfo : EIATTR_PARAM_CBANK
	.align		4
        /*0068*/ 	.byte	0x04, 0x0a
        /*006a*/ 	.short	(.L_19 - .L_18)
	.align		4
.L_18:
        /*006c*/ 	.word	index@(.nv.constant0.multiply)
        /*0070*/ 	.short	0x0380
        /*0072*/ 	.short	0x0020


	//----- nvinfo : EIATTR_SW_WAR
	.align		4
.L_19:
        /*0074*/ 	.byte	0x04, 0x36
        /*0076*/ 	.short	(.L_21 - .L_20)
.L_20:
        /*0078*/ 	.word	0x00000008
.L_21:


//--------------------- .nv.callgraph             --------------------------
	.section	.nv.callgraph,"",@"SHT_CUDA_CALLGRAPH"
	.align	4
	.sectionentsize	8
	.align		4
        /*0000*/ 	.word	0x00000000
	.align		4
        /*0004*/ 	.word	0xffffffff
	.align		4
        /*0008*/ 	.word	0x00000000
	.align		4
        /*000c*/ 	.word	0xfffffffe
	.align		4
        /*0010*/ 	.word	0x00000000
	.align		4
        /*0014*/ 	.word	0xfffffffd
	.align		4
        /*0018*/ 	.word	0x00000000
	.align		4
        /*001c*/ 	.word	0xfffffffc


//--------------------- .text.multiply            --------------------------
	.section	.text.multiply,"ax",@progbits
	.align	128
        .global         multiply
        .type           multiply,@function
        .size           multiply,(.L_x_1 - multiply)
        .other          multiply,@"STO_CUDA_ENTRY STV_DEFAULT"
multiply:
.text.multiply:
[----:B------:R-:W-:Y:S01]  /*0000*/  LDC R1, c[0x0][0x37c] ;  /* 0x0000df00ff017b82 */ /* 0x000fe20000000800 */
[----:B------:R-:W0:Y:S07]  /*0010*/  S2R R3, SR_TID.X ;  /* 0x0000000000037919 */ /* 0x000e2e0000002100 */
[----:B------:R-:W0:Y:S01]  /*0020*/  S2UR UR4, SR_CTAID.X ;  /* 0x00000000000479c3 */ /* 0x000e220000002500 */
[----:B------:R-:W1:Y:S07]  /*0030*/  LDCU.64 UR6, c[0x0][0x380] ;  /* 0x00007000ff0677ac */ /* 0x000e6e0008000a00 */
[----:B------:R-:W0:Y:S02]  /*0040*/  LDC R0, c[0x0][0x360] ;  /* 0x0000d800ff007b82 */ /* 0x000e240000000800 */
[----:B0-----:R-:W-:-:S05]  /*0050*/  IMAD R0, R0, UR4, R3 ;  /* 0x0000000400007c24 */ /* 0x001fca000f8e0203 */
[----:B-1----:R-:W-:Y:S02]  /*0060*/  ISETP.GE.U32.AND P0, PT, R0, UR6, PT ;  /* 0x0000000600007c0c */ /* 0x002fe4000bf06070 */
[----:B------:R-:W-:-:S04]  /*0070*/  SHF.R.S32.HI R3, RZ, 0x1f, R0 ;  /* 0x0000001fff037819 */ /* 0x000fc80000011400 */
[----:B------:R-:W-:-:S13]  /*0080*/  ISETP.GE.AND.EX P0, PT, R3, UR7, PT, P0 ;  /* 0x0000000703007c0c */ /* 0x000fda000bf06300 */
[----:B------:R-:W-:Y:S05]  /*0090*/  @P0 EXIT ;  /* 0x000000000000094d */ /* 0x000fea0003800000 */
[----:B------:R-:W0:Y:S01]  /*00a0*/  LDCU.128 UR8, c[0x0][0x390] ;  /* 0x00007200ff0877ac */ /* 0x000e220008000c00 */
[C---:B------:R-:W-:Y:S01]  /*00b0*/  IMAD.SHL.U32 R6, R0.reuse, 0x4, RZ ;  /* 0x0000000400067824 */ /* 0x040fe200078e00ff */
[----:B------:R-:W-:Y:S01]  /*00c0*/  SHF.L.U64.HI R0, R0, 0x2, R3 ;  /* 0x0000000200007819 */ /* 0x000fe20000010203 */
[----:B------:R-:W1:Y:S01]  /*00d0*/  LDCU.64 UR6, c[0x0][0x388] ;  /* 0x00007100ff0677ac */ /* 0x000e620008000a00 */
[----:B------:R-:W2:Y:S02]  /*00e0*/  LDCU.64 UR4, c[0x0][0x358] ;  /* 0x00006b00ff0477ac */ /* 0x000ea40008000a00 */
[C---:B0-----:R-:W-:Y:S02]  /*00f0*/  IADD3 R4, P1, PT, R6.reuse, UR8, RZ ;  /* 0x0000000806047c10 */ /* 0x041fe4000ff3e0ff */
[----:B-1----:R-:W-:Y:S02]  /*0100*/  IADD3 R2, P0, PT, R6, UR6, RZ ;  /* 0x0000000606027c10 */ /* 0x002fe4000ff1e0ff */
[----:B------:R-:W-:-:S02]  /*0110*/  IADD3.X R5, PT, PT, R0, UR9, RZ, P1, !PT ;  /* 0x0000000900057c10 */ /* 0x000fc40008ffe4ff */
[----:B------:R-:W-:-:S04]  /*0120*/  IADD3.X R3, PT, PT, R0, UR7, RZ, P0, !PT ;  /* 0x0000000700037c10 */ /* 0x000fc800087fe4ff */
[----:B--2---:R-:W2:Y:S04]  /*0130*/  LDG.E R5, desc[UR4][R4.64] ;  /* 0x0000000404057981 */ /* 0x004ea8000c1e1900 */
[----:B------:R-:W2:Y:S01]  /*0140*/  LDG.E R2, desc[UR4][R2.64] ;  /* 0x0000000402027981 */ /* 0x000ea2000c1e1900 */
[----:B------:R-:W-:-:S04]  /*0150*/  IADD3 R6, P0, PT, R6, UR10, RZ ;  /* 0x0000000a06067c10 */ /* 0x000fc8000ff1e0ff */
[----:B------:R-:W-:Y:S01]  /*0160*/  IADD3.X R7, PT, PT, R0, UR11, RZ, P0, !PT ;  /* 0x0000000b00077c10 */ /* 0x000fe200087fe4ff */
[----:B--2---:R-:W-:-:S05]  /*0170*/  FADD R9, R2, R5 ;  /* 0x0000000502097221 */ /* 0x004fca0000000000 */
[----:B------:R-:W-:Y:S01]  /*0180*/  STG.E desc[UR4][R6.64], R9 ;  /* 0x0000000906007986 */ /* 0x000fe2000c101904 */
[----:B------:R-:W-:Y:S05]  /*0190*/  EXIT ;  /* 0x000000000000794d */ /* 0x000fea0003800000 */
.L_x_0:
[----:B------:R-:W-:-:S00]  /*01a0*/  BRA `(.L_x_0) ;  /* 0xfffffffc00fc7947 */ /* 0x000fc0000383ffff */
[----:B------:R-:W-:-:S00]  /*01b0*/  NOP ;  /* 0x0000000000007918 */ /* 0x000fc00000000000 */
        /* <DEDUP_REMOVED lines=12> */
.L_x_1:


//--------------------- .nv.shared.reserved.0     --------------------------
	.section	.nv.shared.reserved.0,"aw",@nobits
	.weak		__nv_reservedSMEM_offset_0_alias
	.size		__nv_reservedSMEM_offset_0_alias, 0, 64
	.other		__nv_reservedSMEM_offset_0_alias,@"STO_CUDA_RESERVED_SHARED STV_DEFAULT"
__nv_reservedSMEM_offset_0_alias:
	.zero		0
	.zero		64


//--------------------- .nv.constant0.multiply    --------------------------
	.section	.nv.constant0.multiply,"a",@progbits
	.sectionflags	@""
	.align	4
.nv.constant0.multiply:
	.zero		928


//--------------------- SYMBOLS --------------------------

	.type		.nv.reservedSmem.offset0,@object
	.size		.nv.reservedSmem.offset0,0x4
